//
// Generated by NVIDIA NVVM Compiler
//
// Compiler Build ID: CL-36424714
// Cuda compilation tools, release 13.0, V13.0.88
// Based on NVVM 20.0.0
//

.version 9.0
.target sm_100
.address_size 64

	// .globl	kernel

.visible .entry kernel(
	.param .u64 .ptr .align 1 kernel_param_0,
	.param .u32 kernel_param_1
)
{
	.reg .b32 	%r<8>;
	.reg .b64 	%rd<5>;

	ld.param.u64 	%rd1, [kernel_param_0];
	ld.param.u32 	%r1, [kernel_param_1];
	cvta.to.global.u64 	%rd2, %rd1;
	mov.u32 	%r2, %tid.x;
	mov.u32 	%r3, %ntid.x;
	mov.u32 	%r4, %ctaid.x;
	mad.lo.s32 	%r5, %r3, %r4, %r2;
	mul.wide.s32 	%rd3, %r5, 4;
	add.s64 	%rd4, %rd2, %rd3;
	ld.global.u32 	%r6, [%rd4];
	add.s32 	%r7, %r6, %r1;
	st.global.u32 	[%rd4], %r7;
	ret;

}


// ===== COMPILED SASS (sm_100) =====

	.target	sm_100

	.elftype	@"ET_EXEC"


//--------------------- .note.nv.tkinfo           --------------------------
	.section	.note.nv.tkinfo,"",@"SHT_NOTE"
	.sectionflags	@"SHF_NOTE_NV_TKINFO"
	.tkinfo
        /*0018*/ 	.word	0x00000002
        /*0030*/ 	.string	""
        /*0030*/ 	.string	"ptxas"
        /*0030*/ 	.string	"Cuda compilation tools, release 13.0, V13.0.88"
        /*0030*/ 	.string	"Build cuda_13.0.r13.0/compiler.36424714_0"
        /*0030*/ 	.string	"-arch sm_100 -m 64 "



//--------------------- .note.nv.cuinfo           --------------------------
	.section	.note.nv.cuinfo,"",@"SHT_NOTE"
	.sectionflags	@"SHF_NOTE_NV_CUINFO"
        /*0018*/ 	.short	0x0002
        /*001a*/ 	.short	0x0064
        /*001c*/ 	.short	0x0082
	.zero		2


//--------------------- .nv.info                  --------------------------
	.section	.nv.info,"",@"SHT_CUDA_INFO"
	.align	4


	//----- nvinfo : EIATTR_REGCOUNT
	.align		4
        /*0000*/ 	.byte	0x04, 0x2f
        /*0002*/ 	.short	(.L_1 - .L_0)
	.align		4
.L_0:
        /*0004*/ 	.word	index@(kernel)
        /*0008*/ 	.word	0x00000008


	//----- nvinfo : EIATTR_FRAME_SIZE
	.align		4
.L_1:
        /*000c*/ 	.byte	0x04, 0x11
        /*000e*/ 	.short	(.L_3 - .L_2)
	.align		4
.L_2:
        /*0010*/ 	.word	index@(kernel)
        /*0014*/ 	.word	0x00000000


	//----- nvinfo : EIATTR_MIN_STACK_SIZE
	.align		4
.L_3:
        /*0018*/ 	.byte	0x04, 0x12
        /*001a*/ 	.short	(.L_5 - .L_4)
	.align		4
.L_4:
        /*001c*/ 	.word	index@(kernel)
        /*0020*/ 	.word	0x00000000
.L_5:


//--------------------- .nv.compat                --------------------------
	.section	.nv.compat,"",@"SHT_CUDA_COMPAT_INFO"
	.align	4
        /*0000*/ 	.byte	0x02, 0x09, 0x00, 0x00, 0x02, 0x02, 0x01, 0x00, 0x02, 0x05, 0x05, 0x00, 0x03, 0x07, 0x01, 0x01
        /*0010*/ 	.byte	0x02, 0x03, 0x00, 0x00, 0x02, 0x06, 0x01, 0x00, 0x04, 0x0b, 0x08, 0x00, 0x09, 0x00, 0x00, 0x00
        /*0020*/ 	.byte	0x00, 0x00, 0x00, 0x00


//--------------------- .nv.info.kernel           --------------------------
	.section	.nv.info.kernel,"",@"SHT_CUDA_INFO"
	.sectionflags	@""
	.align	4


	//----- nvinfo : EIATTR_CUDA_API_VERSION
	.align		4
        /*0000*/ 	.byte	0x04, 0x37
        /*0002*/ 	.short	(.L_7 - .L_6)
.L_6:
        /*0004*/ 	.word	0x00000082


	//----- nvinfo : EIATTR_KPARAM_INFO
	.align		4
.L_7:
        /*0008*/ 	.byte	0x04, 0x17
        /*000a*/ 	.short	(.L_9 - .L_8)
.L_8:
        /*000c*/ 	.word	0x00000000
        /*0010*/ 	.short	0x0001
        /*0012*/ 	.short	0x0008
        /*0014*/ 	.byte	0x00, 0xf0, 0x11, 0x00


	//----- nvinfo : EIATTR_KPARAM_INFO
	.align		4
.L_9:
        /*0018*/ 	.byte	0x04, 0x17
        /*001a*/ 	.short	(.L_11 - .L_10)
.L_10:
        /*001c*/ 	.word	0x00000000
        /*0020*/ 	.short	0x0000
        /*0022*/ 	.short	0x0000
        /*0024*/ 	.byte	0x00, 0xf5, 0x21, 0x00


	//----- nvinfo : EIATTR_SPARSE_MMA_MASK
	.align		4
.L_11:
        /*0028*/ 	.byte	0x03, 0x50
        /*002a*/ 	.short	0x0000


	//----- nvinfo : EIATTR_MAXREG_COUNT
	.align		4
        /*002c*/ 	.byte	0x03, 0x1b
        /*002e*/ 	.short	0x00ff


	//----- nvinfo : EIATTR_MERCURY_ISA_VERSION
	.align		4
        /*0030*/ 	.byte	0x03, 0x5f
        /*0032*/ 	.short	0x0101


	//----- nvinfo : EIATTR_VRC_CTA_INIT_COUNT
	.align		4
        /*0034*/ 	.byte	0x02, 0x4a
	.zero		1
	.zero		1


	//----- nvinfo : EIATTR_EXIT_INSTR_OFFSETS
	.align		4
        /*0038*/ 	.byte	0x04, 0x1c
        /*003a*/ 	.short	(.L_13 - .L_12)


	//   ....[0]....
.L_12:
        /*003c*/ 	.word	0x000000c0


	//----- nvinfo : EIATTR_CBANK_PARAM_SIZE
	.align		4
.L_13:
        /*0040*/ 	.byte	0x03, 0x19
        /*0042*/ 	.short	0x000c


	//----- nvinfo : EIATTR_PARAM_CBANK
	.align		4
        /*0044*/ 	.byte	0x04, 0x0a
        /*0046*/ 	.short	(.L_15 - .L_14)
	.align		4
.L_14:
        /*0048*/ 	.word	index@(.nv.constant0.kernel)
        /*004c*/ 	.short	0x0380
        /*004e*/ 	.short	0x000c


	//----- nvinfo : EIATTR_SW_WAR
	.align		4
.L_15:
        /*0050*/ 	.byte	0x04, 0x36
        /*0052*/ 	.short	(.L_17 - .L_16)
.L_16:
        /*0054*/ 	.word	0x00000008
.L_17:


//--------------------- .nv.callgraph             --------------------------
	.section	.nv.callgraph,"",@"SHT_CUDA_CALLGRAPH"
	.align	4
	.sectionentsize	8
	.align		4
        /*0000*/ 	.word	0x00000000
	.align		4
        /*0004*/ 	.word	0xffffffff
	.align		4
        /*0008*/ 	.word	0x00000000
	.align		4
        /*000c*/ 	.word	0xfffffffe
	.align		4
        /*0010*/ 	.word	0x00000000
	.align		4
        /*0014*/ 	.word	0xfffffffd
	.align		4
        /*0018*/ 	.word	0x00000000
	.align		4
        /*001c*/ 	.word	0xfffffffc


//--------------------- .text.kernel              --------------------------
	.section	.text.kernel,"ax",@progbits
	.align	128
        .global         kernel
        .type           kernel,@function
        .size           kernel,(.L_x_1 - kernel)
        .other          kernel,@"STO_CUDA_ENTRY STV_DEFAULT"
kernel:
.text.kernel:
[----:B------:R-:W-:Y:S01]  /*0000*/  LDC R1, c[0x0][0x37c] ;  /* 0x0000df00ff017b82 */ /* 0x000fe20000000800 */
[----:B------:R-:W0:Y:S07]  /*0010*/  S2R R5, SR_TID.X ;  /* 0x0000000000057919 */ /* 0x000e2e0000002100 */
[----:B------:R-:W1:Y:S01]  /*0020*/  LDC.64 R2, c[0x0][0x380] ;  /* 0x0000e000ff027b82 */ /* 0x000e620000000a00 */
[----:B------:R-:W0:Y:S01]  /*0030*/  LDCU UR6, c[0x0][0x360] ;  /* 0x00006c00ff0677ac */ /* 0x000e220008000800 */
[----:B------:R-:W0:Y:S01]  /*0040*/  S2R R0, SR_CTAID.X ;  /* 0x0000000000007919 */ /* 0x000e220000002500 */
[----:B------:R-:W2:Y:S01]  /*0050*/  LDCU.64 UR4, c[0x0][0x358] ;  /* 0x00006b00ff0477ac */ /* 0x000ea20008000a00 */
[----:B0-----:R-:W-:Y:S01]  /*0060*/  IMAD R5, R0, UR6, R5 ;  /* 0x0000000600057c24 */ /* 0x001fe2000f8e0205 */
[----:B------:R-:W0:Y:S03]  /*0070*/  LDCU UR6, c[0x0][0x388] ;  /* 0x00007100ff0677ac */ /* 0x000e260008000800 */
[----:B-1----:R-:W-:-:S05]  /*0080*/  IMAD.WIDE R2, R5, 0x4, R2 ;  /* 0x0000000405027825 */ /* 0x002fca00078e0202 */
[----:B--2---:R-:W0:Y:S02]  /*0090*/  LDG.E R0, desc[UR4][R2.64] ;  /* 0x0000000402007981 */ /* 0x004e24000c1e1900 */
[----:B0-----:R-:W-:-:S05]  /*00a0*/  IADD3 R5, PT, PT, R0, UR6, RZ ;  /* 0x0000000600057c10 */ /* 0x001fca000fffe0ff */
[----:B------:R-:W-:Y:S01]  /*00b0*/  STG.E desc[UR4][R2.64], R5 ;  /* 0x0000000502007986 */ /* 0x000fe2000c101904 */
[----:B------:R-:W-:Y:S05]  /*00c0*/  EXIT ;  /* 0x000000000000794d */ /* 0x000fea0003800000 */
.L_x_0:
[----:B------:R-:W-:-:S00]  /*00d0*/  BRA `(.L_x_0) ;  /* 0xfffffffc00fc7947 */ /* 0x000fc0000383ffff */
[----:B------:R-:W-:-:S00]  /*00e0*/  NOP ;  /* 0x0000000000007918 */ /* 0x000fc00000000000 */
        /* <DEDUP_REMOVED lines=9> */
.L_x_1:


//--------------------- .nv.shared.reserved.0     --------------------------
	.section	.nv.shared.reserved.0,"aw",@nobits
	.weak		__nv_reservedSMEM_offset_0_alias
	.size		__nv_reservedSMEM_offset_0_alias, 0, 64
	.other		__nv_reservedSMEM_offset_0_alias,@"STO_CUDA_RESERVED_SHARED STV_DEFAULT"
__nv_reservedSMEM_offset_0_alias:
	.zero		0
	.zero		64


//--------------------- .nv.constant0.kernel      --------------------------
	.section	.nv.constant0.kernel,"a",@progbits
	.sectionflags	@""
	.align	4
.nv.constant0.kernel:
	.zero		908


//--------------------- SYMBOLS --------------------------

	.type		.nv.reservedSmem.offset0,@object
	.size		.nv.reservedSmem.offset0,0x4
